	.headerflags	@"EF_CUDA_TEXMODE_UNIFIED EF_CUDA_64BIT_ADDRESS EF_CUDA_ACCELERATORS EF_CUDA_SM90 EF_CUDA_VIRTUAL_SM(EF_CUDA_SM90)"
	.elftype	@"ET_EXEC"


//--------------------- .nv.info                  --------------------------
	.section	.nv.info,"",@"SHT_CUDA_INFO"
	.align	4


	//----- nvinfo : EIATTR_REGCOUNT
	.align		4
        /*0000*/ 	.byte	0x04, 0x2f
        /*0002*/ 	.short	(.L_3 - .L_2)
	.align		4
.L_2:
        /*0004*/ 	.word	index@(triton_poi_fused__native_batch_norm_legit_no_training_relu_65)
        /*0008*/ 	.word	0x0000001e


	//----- nvinfo : EIATTR_MIN_STACK_SIZE
	.align		4
.L_3:
        /*000c*/ 	.byte	0x04, 0x12
        /*000e*/ 	.short	(.L_5 - .L_4)
	.align		4
.L_4:
        /*0010*/ 	.word	index@(triton_poi_fused__native_batch_norm_legit_no_training_relu_65)
        /*0014*/ 	.word	0x00000000


	//----- nvinfo : EIATTR_FRAME_SIZE
	.align		4
.L_5:
        /*0018*/ 	.byte	0x04, 0x11
        /*001a*/ 	.short	(.L_7 - .L_6)
	.align		4
.L_6:
        /*001c*/ 	.word	index@(triton_poi_fused__native_batch_norm_legit_no_training_relu_65)
        /*0020*/ 	.word	0x00000000


	//----- nvinfo : EIATTR_MIN_STACK_SIZE
	.align		4
.L_7:
        /*0024*/ 	.byte	0x04, 0x12
        /*0026*/ 	.short	(.L_9 - .L_8)
	.align		4
.L_8:
        /*0028*/ 	.word	index@(triton_poi_fused__native_batch_norm_legit_no_training_relu_65)
        /*002c*/ 	.word	0x00000000
.L_9:


//--------------------- .nv.info.triton_poi_fused__native_batch_norm_legit_no_training_relu_65 --------------------------
	.section	.nv.info.triton_poi_fused__native_batch_norm_legit_no_training_relu_65,"",@"SHT_CUDA_INFO"
	.sectionflags	@""
	.align	4


	//----- nvinfo : EIATTR_CUDA_API_VERSION
	.align		4
        /*0000*/ 	.byte	0x04, 0x37
        /*0002*/ 	.short	(.L_11 - .L_10)
.L_10:
        /*0004*/ 	.word	0x0000007c


	//----- nvinfo : EIATTR_KPARAM_INFO
	.align		4
.L_11:
        /*0008*/ 	.byte	0x04, 0x17
        /*000a*/ 	.short	(.L_13 - .L_12)
.L_12:
        /*000c*/ 	.word	0x00000000
        /*0010*/ 	.short	0x0006
        /*0012*/ 	.short	0x0030
        /*0014*/ 	.byte	0x00, 0xf0, 0x11, 0x00


	//----- nvinfo : EIATTR_KPARAM_INFO
	.align		4
.L_13:
        /*0018*/ 	.byte	0x04, 0x17
        /*001a*/ 	.short	(.L_15 - .L_14)
.L_14:
        /*001c*/ 	.word	0x00000000
        /*0020*/ 	.short	0x0005
        /*0022*/ 	.short	0x0028
        /*0024*/ 	.byte	0x00, 0xf4, 0x21, 0x00


	//----- nvinfo : EIATTR_KPARAM_INFO
	.align		4
.L_15:
        /*0028*/ 	.byte	0x04, 0x17
        /*002a*/ 	.short	(.L_17 - .L_16)
.L_16:
        /*002c*/ 	.word	0x00000000
        /*0030*/ 	.short	0x0004
        /*0032*/ 	.short	0x0020
        /*0034*/ 	.byte	0x00, 0xf4, 0x21, 0x00


	//----- nvinfo : EIATTR_KPARAM_INFO
	.align		4
.L_17:
        /*0038*/ 	.byte	0x04, 0x17
        /*003a*/ 	.short	(.L_19 - .L_18)
.L_18:
        /*003c*/ 	.word	0x00000000
        /*0040*/ 	.short	0x0003
        /*0042*/ 	.short	0x0018
        /*0044*/ 	.byte	0x00, 0xf4, 0x21, 0x00


	//----- nvinfo : EIATTR_KPARAM_INFO
	.align		4
.L_19:
        /*0048*/ 	.byte	0x04, 0x17
        /*004a*/ 	.short	(.L_21 - .L_20)
.L_20:
        /*004c*/ 	.word	0x00000000
        /*0050*/ 	.short	0x0002
        /*0052*/ 	.short	0x0010
        /*0054*/ 	.byte	0x00, 0xf4, 0x21, 0x00


	//----- nvinfo : EIATTR_KPARAM_INFO
	.align		4
.L_21:
        /*0058*/ 	.byte	0x04, 0x17
        /*005a*/ 	.short	(.L_23 - .L_22)
.L_22:
        /*005c*/ 	.word	0x00000000
        /*0060*/ 	.short	0x0001
        /*0062*/ 	.short	0x0008
        /*0064*/ 	.byte	0x00, 0xf4, 0x21, 0x00


	//----- nvinfo : EIATTR_KPARAM_INFO
	.align		4
.L_23:
        /*0068*/ 	.byte	0x04, 0x17
        /*006a*/ 	.short	(.L_25 - .L_24)
.L_24:
        /*006c*/ 	.word	0x00000000
        /*0070*/ 	.short	0x0000
        /*0072*/ 	.short	0x0000
        /*0074*/ 	.byte	0x00, 0xf4, 0x21, 0x00


	//----- nvinfo : EIATTR_SPARSE_MMA_MASK
	.align		4
.L_25:
        /*0078*/ 	.byte	0x03, 0x50
        /*007a*/ 	.short	0x0000


	//----- nvinfo : EIATTR_MAXREG_COUNT
	.align		4
        /*007c*/ 	.byte	0x03, 0x1b
        /*007e*/ 	.short	0x00ff


	//----- nvinfo : EIATTR_EXIT_INSTR_OFFSETS
	.align		4
        /*0080*/ 	.byte	0x04, 0x1c
        /*0082*/ 	.short	(.L_27 - .L_26)


	//   ....[0]....
.L_26:
        /*0084*/ 	.word	0x00000760


	//   ....[1]....
        /*0088*/ 	.word	0x00000780


	//----- nvinfo : EIATTR_REQNTID
	.align		4
.L_27:
        /*008c*/ 	.byte	0x04, 0x10
        /*008e*/ 	.short	(.L_29 - .L_28)
.L_28:
        /*0090*/ 	.word	0x00000080
        /*0094*/ 	.word	0x00000001
        /*0098*/ 	.word	0x00000001


	//----- nvinfo : EIATTR_CBANK_PARAM_SIZE
	.align		4
.L_29:
        /*009c*/ 	.byte	0x03, 0x19
        /*009e*/ 	.short	0x0034


	//----- nvinfo : EIATTR_PARAM_CBANK
	.align		4
        /*00a0*/ 	.byte	0x04, 0x0a
        /*00a2*/ 	.short	(.L_31 - .L_30)
	.align		4
.L_30:
        /*00a4*/ 	.word	index@(.nv.constant0.triton_poi_fused__native_batch_norm_legit_no_training_relu_65)
        /*00a8*/ 	.short	0x0210
        /*00aa*/ 	.short	0x0034


	//----- nvinfo : EIATTR_SW_WAR
	.align		4
.L_31:
        /*00ac*/ 	.byte	0x04, 0x36
        /*00ae*/ 	.short	(.L_33 - .L_32)
.L_32:
        /*00b0*/ 	.word	0x00000008
.L_33:


//--------------------- .nv.callgraph             --------------------------
	.section	.nv.callgraph,"",@"SHT_CUDA_CALLGRAPH"
	.align	4
	.sectionentsize	8
	.align		4
        /*0000*/ 	.word	0x00000000
	.align		4
        /*0004*/ 	.word	0xffffffff
	.align		4
        /*0008*/ 	.word	0x00000000
	.align		4
        /*000c*/ 	.word	0xfffffffe
	.align		4
        /*0010*/ 	.word	0x00000000
	.align		4
        /*0014*/ 	.word	0xfffffffd
	.align		4
        /*0018*/ 	.word	0x00000000
	.align		4
        /*001c*/ 	.word	0xfffffffc


//--------------------- .nv.constant4             --------------------------
	.section	.nv.constant4,"a",@progbits
	.align	8
	.align		8
.nv.constant4:
        /*0000*/ 	.dword	_$_str
	.align		8
        /*0008*/ 	.dword	_$_str_$_2


//--------------------- .text.triton_poi_fused__native_batch_norm_legit_no_training_relu_65 --------------------------
	.section	.text.triton_poi_fused__native_batch_norm_legit_no_training_relu_65,"ax",@progbits
	.align	128
        .global         triton_poi_fused__native_batch_norm_legit_no_training_relu_65
        .type           triton_poi_fused__native_batch_norm_legit_no_training_relu_65,@function
        .size           triton_poi_fused__native_batch_norm_legit_no_training_relu_65,(.L_x_1 - triton_poi_fused__native_batch_norm_legit_no_training_relu_65)
        .other          triton_poi_fused__native_batch_norm_legit_no_training_relu_65,@"STO_CUDA_ENTRY STV_DEFAULT"
triton_poi_fused__native_batch_norm_legit_no_training_relu_65:
.text.triton_poi_fused__native_batch_norm_legit_no_training_relu_65:
[----:B------:R-:W0:Y:S01]  /*0000*/  LDC R1, c[0x0][0x28] ;  /* 0x00000a00ff017b82 */ /* 0x000e220000000800 */
[----:B------:R-:W1:Y:S07]  /*0010*/  S2R R0, SR_TID.X ;  /* 0x0000000000007919 */ /* 0x000e6e0000002100 */
[----:B------:R-:W2:Y:S01]  /*0020*/  LDC.64 R4, c[0x0][0x220] ;  /* 0x00008800ff047b82 */ /* 0x000ea20000000a00 */
[----:B------:R-:W-:Y:S01]  /*0030*/  CS2R R20, SRZ ;  /* 0x0000000000147805 */ /* 0x000fe2000001ff00 */
[----:B------:R-:W-:Y:S01]  /*0040*/  ULDC.64 UR4, c[0x0][0x208] ;  /* 0x0000820000047ab9 */ /* 0x000fe20000000a00 */
[----:B------:R-:W3:Y:S01]  /*0050*/  S2R R13, SR_CTAID.X ;  /* 0x00000000000d7919 */ /* 0x000ee20000002500 */
[----:B------:R-:W-:-:S02]  /*0060*/  CS2R R18, SRZ ;  /* 0x0000000000127805 */ /* 0x000fc4000001ff00 */
[----:B------:R-:W-:Y:S02]  /*0070*/  CS2R R16, SRZ ;  /* 0x0000000000107805 */ /* 0x000fe4000001ff00 */
[----:B------:R-:W4:Y:S08]  /*0080*/  LDC.64 R26, c[0x0][0x218] ;  /* 0x00008600ff1a7b82 */ /* 0x000f300000000a00 */
[----:B------:R-:W5:Y:S08]  /*0090*/  LDC.64 R10, c[0x0][0x210] ;  /* 0x00008400ff0a7b82 */ /* 0x000f700000000a00 */
[----:B------:R-:W2:Y:S01]  /*00a0*/  LDC.64 R8, c[0x0][0x228] ;  /* 0x00008a00ff087b82 */ /* 0x000ea20000000a00 */
[----:B-1----:R-:W-:-:S02]  /*00b0*/  SHF.L.U32 R0, R0, 0x2, RZ ;  /* 0x0000000200007819 */ /* 0x002fc400000006ff */
[----:B---3--:R-:W-:Y:S02]  /*00c0*/  SHF.R.S32.HI R2, RZ, 0x16, R13 ;  /* 0x00000016ff027819 */ /* 0x008fe4000001140d */
[----:B------:R-:W-:Y:S02]  /*00d0*/  LOP3.LUT R0, R0, 0x1fc, RZ, 0xc0, !PT ;  /* 0x000001fc00007812 */ /* 0x000fe400078ec0ff */
[----:B------:R-:W-:Y:S02]  /*00e0*/  SGXT R2, R2, 0x1 ;  /* 0x000000010202781a */ /* 0x000fe40000000200 */
[----:B------:R-:W-:-:S04]  /*00f0*/  LEA R13, R13, R0, 0x9 ;  /* 0x000000000d0d7211 */ /* 0x000fc800078e48ff */
[----:B------:R-:W-:Y:S02]  /*0100*/  LEA.HI R2, R2, R13, RZ, 0x4 ;  /* 0x0000000d02027211 */ /* 0x000fe400078f20ff */
[----:B------:R-:W-:Y:S02]  /*0110*/  ISETP.GE.AND P0, PT, R13, 0xe800, PT ;  /* 0x0000e8000d00780c */ /* 0x000fe40003f06270 */
[----:B------:R-:W-:Y:S01]  /*0120*/  SHF.R.S32.HI R3, RZ, 0x4, R2 ;  /* 0x00000004ff037819 */ /* 0x000fe20000011402 */
[----:B------:R-:W-:-:S10]  /*0130*/  HFMA2.MMA R2, -RZ, RZ, 0, 0 ;  /* 0x00000000ff027435 */ /* 0x000fd400000001ff */
[----:B------:R-:W-:-:S05]  /*0140*/  IMAD.HI R0, R3, -0x72c234f7, R2 ;  /* 0x8d3dcb0903007827 */ /* 0x000fca00078e0202 */
[----:B------:R-:W-:-:S04]  /*0150*/  SHF.R.U32.HI R7, RZ, 0x1f, R0 ;  /* 0x0000001fff077819 */ /* 0x000fc80000011600 */
[----:B------:R-:W-:-:S05]  /*0160*/  LEA.HI.SX32 R7, R0, R7, 0x17 ;  /* 0x0000000700077211 */ /* 0x000fca00078fbaff */
[----:B------:R-:W-:Y:S02]  /*0170*/  IMAD R25, R7, -0x3a0, R3 ;  /* 0xfffffc6007197824 */ /* 0x000fe400078e0203 */
[----:B------:R-:W1:Y:S02]  /*0180*/  LDC.64 R2, c[0x0][0x230] ;  /* 0x00008c00ff027b82 */ /* 0x000e640000000a00 */
[----:B--2---:R-:W-:-:S05]  /*0190*/  IMAD.WIDE R4, R25, 0x4, R4 ;  /* 0x0000000419047825 */ /* 0x004fca00078e0204 */
[----:B------:R-:W2:Y:S04]  /*01a0*/  @!P0 LDG.E.EL R20, desc[UR4][R4.64] ;  /* 0x0000000404148981 */ /* 0x000ea8000c2e1900 */
[----:B------:R-:W3:Y:S04]  /*01b0*/  @!P0 LDG.E.EL R19, desc[UR4][R4.64] ;  /* 0x0000000404138981 */ /* 0x000ee8000c2e1900 */
[----:B------:R-:W3:Y:S04]  /*01c0*/  @!P0 LDG.E.EL R16, desc[UR4][R4.64] ;  /* 0x0000000404108981 */ /* 0x000ee8000c2e1900 */
[----:B------:R5:W3:Y:S01]  /*01d0*/  @!P0 LDG.E.EL R18, desc[UR4][R4.64] ;  /* 0x0000000404128981 */ /* 0x000ae2000c2e1900 */
[----:B------:R-:W-:-:S02]  /*01e0*/  CS2R R14, SRZ ;  /* 0x00000000000e7805 */ /* 0x000fc4000001ff00 */
[----:B------:R-:W-:Y:S02]  /*01f0*/  MOV R12, RZ ;  /* 0x000000ff000c7202 */ /* 0x000fe40000000f00 */
[----:B------:R-:W-:Y:S01]  /*0200*/  CS2R R6, SRZ ;  /* 0x0000000000067805 */ /* 0x000fe2000001ff00 */
[----:B----4-:R-:W-:Y:S01]  /*0210*/  IMAD.WIDE R26, R25, 0x4, R26 ;  /* 0x00000004191a7825 */ /* 0x010fe200078e021a */
[----:B------:R-:W-:-:S03]  /*0220*/  HFMA2.MMA R0, -RZ, RZ, 0, 0 ;  /* 0x00000000ff007435 */ /* 0x000fc600000001ff */
[----:B-----5:R-:W-:Y:S01]  /*0230*/  IMAD.WIDE R10, R13, 0x4, R10 ;  /* 0x000000040d0a7825 */ /* 0x020fe200078e020a */
[----:B------:R-:W4:Y:S01]  /*0240*/  @!P0 LDG.E.EL R15, desc[UR4][R26.64] ;  /* 0x000000041a0f8981 */ /* 0x000f22000c2e1900 */
[----:B------:R-:W-:Y:S02]  /*0250*/  CS2R R4, SRZ ;  /* 0x0000000000047805 */ /* 0x000fe4000001ff00 */
[----:B------:R-:W-:Y:S01]  /*0260*/  CS2R R22, SRZ ;  /* 0x0000000000167805 */ /* 0x000fe2000001ff00 */
[C---:B0-----:R-:W-:Y:S01]  /*0270*/  IMAD.WIDE R8, R25.reuse, 0x4, R8 ;  /* 0x0000000419087825 */ /* 0x041fe200078e0208 */
[----:B------:R-:W5:Y:S03]  /*0280*/  @!P0 LDG.E.EL R12, desc[UR4][R26.64] ;  /* 0x000000041a0c8981 */ /* 0x000f66000c2e1900 */
[----:B-1----:R-:W-:Y:S01]  /*0290*/  IMAD.WIDE R2, R25, 0x4, R2 ;  /* 0x0000000419027825 */ /* 0x002fe200078e0202 */
[----:B------:R-:W4:Y:S01]  /*02a0*/  @!P0 LDG.E.EL R17, desc[UR4][R26.64] ;  /* 0x000000041a118981 */ /* 0x000f22000c2e1900 */
[----:B------:R-:W-:-:S03]  /*02b0*/  CS2R R24, SRZ ;  /* 0x0000000000187805 */ /* 0x000fc6000001ff00 */
[----:B------:R0:W4:Y:S04]  /*02c0*/  @!P0 LDG.E.EL R14, desc[UR4][R26.64] ;  /* 0x000000041a0e8981 */ /* 0x000128000c2e1900 */
[----:B------:R-:W4:Y:S04]  /*02d0*/  @!P0 LDG.E.128 R4, desc[UR4][R10.64] ;  /* 0x000000040a048981 */ /* 0x000f28000c1e1d00 */
[----:B------:R-:W4:Y:S01]  /*02e0*/  @!P0 LDG.E.EL R0, desc[UR4][R8.64] ;  /* 0x0000000408008981 */ /* 0x000f22000c2e1900 */
[----:B0-----:R-:W-:-:S03]  /*02f0*/  CS2R R26, SRZ ;  /* 0x00000000001a7805 */ /* 0x001fc6000001ff00 */
[----:B------:R-:W4:Y:S04]  /*0300*/  @!P0 LDG.E.EL R21, desc[UR4][R8.64] ;  /* 0x0000000408158981 */ /* 0x000f28000c2e1900 */
[----:B------:R-:W4:Y:S04]  /*0310*/  @!P0 LDG.E.EL R22, desc[UR4][R8.64] ;  /* 0x0000000408168981 */ /* 0x000f28000c2e1900 */
[----:B------:R-:W4:Y:S04]  /*0320*/  @!P0 LDG.E.EL R23, desc[UR4][R8.64] ;  /* 0x0000000408178981 */ /* 0x000f28000c2e1900 */
[----:B------:R-:W4:Y:S04]  /*0330*/  @!P0 LDG.E.EL R26, desc[UR4][R2.64] ;  /* 0x00000004021a8981 */ /* 0x000f28000c2e1900 */
[----:B------:R-:W4:Y:S04]  /*0340*/  @!P0 LDG.E.EL R25, desc[UR4][R2.64] ;  /* 0x0000000402198981 */ /* 0x000f28000c2e1900 */
[----:B------:R-:W4:Y:S04]  /*0350*/  @!P0 LDG.E.EL R24, desc[UR4][R2.64] ;  /* 0x0000000402188981 */ /* 0x000f28000c2e1900 */
[----:B------:R0:W4:Y:S02]  /*0360*/  @!P0 LDG.E.EL R27, desc[UR4][R2.64] ;  /* 0x00000004021b8981 */ /* 0x000124000c2e1900 */
[----:B0-----:R-:W-:Y:S01]  /*0370*/  MOV R2, 0x3e800000 ;  /* 0x3e80000000027802 */ /* 0x001fe20000000f00 */
[----:B--2---:R-:W-:-:S06]  /*0380*/  FADD R20, R20, 9.9999997473787516356e-06 ;  /* 0x3727c5ac14147421 */ /* 0x004fcc0000000000 */
[----:B------:R-:W0:Y:S01]  /*0390*/  MUFU.SQRT R20, R20 ;  /* 0x0000001400147308 */ /* 0x000e220000002000 */
[----:B---3--:R-:W-:Y:S01]  /*03a0*/  FADD R19, R19, 9.9999997473787516356e-06 ;  /* 0x3727c5ac13137421 */ /* 0x008fe20000000000 */
[----:B------:R-:W-:Y:S01]  /*03b0*/  FADD R16, R16, 9.9999997473787516356e-06 ;  /* 0x3727c5ac10107421 */ /* 0x000fe20000000000 */
[----:B------:R-:W-:-:S05]  /*03c0*/  FADD R18, R18, 9.9999997473787516356e-06 ;  /* 0x3727c5ac12127421 */ /* 0x000fca0000000000 */
[----:B------:R-:W1:Y:S01]  /*03d0*/  MUFU.SQRT R8, R16 ;  /* 0x0000001000087308 */ /* 0x000e620000002000 */
[----:B0-----:R-:W-:-:S07]  /*03e0*/  FSETP.GT.AND P5, PT, R20, 8.50705917302346158658e+37, PT ;  /* 0x7e8000001400780b */ /* 0x001fce0003fa4000 */
[----:B------:R-:W0:Y:S01]  /*03f0*/  MUFU.SQRT R9, R18 ;  /* 0x0000001200097308 */ /* 0x000e220000002000 */
[----:B------:R-:W-:-:S07]  /*0400*/  FSETP.GEU.AND P1, PT, R20, 1.175494350822287508e-38, PT ;  /* 0x008000001400780b */ /* 0x000fce0003f2e000 */
[----:B------:R-:W2:Y:S01]  /*0410*/  MUFU.SQRT R19, R19 ;  /* 0x0000001300137308 */ /* 0x000ea20000002000 */
[----:B------:R-:W-:Y:S02]  /*0420*/  FSEL R3, R2, 1, P5 ;  /* 0x3f80000002037808 */ /* 0x000fe40002800000 */
[----:B-1----:R-:W-:Y:S01]  /*0430*/  FSETP.GT.AND P2, PT, R8, 8.50705917302346158658e+37, PT ;  /* 0x7e8000000800780b */ /* 0x002fe20003f44000 */
[----:B------:R-:W-:Y:S01]  /*0440*/  @P5 FMUL R20, R20, 0.25 ;  /* 0x3e80000014145820 */ /* 0x000fe20000400000 */
[----:B0-----:R-:W-:-:S03]  /*0450*/  FSETP.GT.AND P4, PT, R9, 8.50705917302346158658e+37, PT ;  /* 0x7e8000000900780b */ /* 0x001fc60003f84000 */
[----:B------:R-:W-:Y:S01]  /*0460*/  @!P1 FMUL R20, R20, 16777216 ;  /* 0x4b80000014149820 */ /* 0x000fe20000400000 */
[----:B------:R-:W-:Y:S01]  /*0470*/  @!P1 FMUL R3, R3, 16777216 ;  /* 0x4b80000003039820 */ /* 0x000fe20000400000 */
[C---:B------:R-:W-:Y:S02]  /*0480*/  FSETP.GEU.AND P3, PT, R8.reuse, 1.175494350822287508e-38, PT ;  /* 0x008000000800780b */ /* 0x040fe40003f6e000 */
[----:B--2---:R-:W-:Y:S02]  /*0490*/  FSETP.GT.AND P6, PT, R19, 8.50705917302346158658e+37, PT ;  /* 0x7e8000001300780b */ /* 0x004fe40003fc4000 */
[----:B------:R-:W-:Y:S02]  /*04a0*/  FSETP.GEU.AND P5, PT, R9, 1.175494350822287508e-38, PT ;  /* 0x008000000900780b */ /* 0x000fe40003fae000 */
[----:B------:R-:W-:Y:S01]  /*04b0*/  FSETP.GEU.AND P1, PT, R19, 1.175494350822287508e-38, PT ;  /* 0x008000001300780b */ /* 0x000fe20003f2e000 */
[----:B------:R-:W-:Y:S01]  /*04c0*/  @P2 FMUL R8, R8, 0.25 ;  /* 0x3e80000008082820 */ /* 0x000fe20000400000 */
[----:B------:R-:W-:Y:S01]  /*04d0*/  @P4 FMUL R9, R9, 0.25 ;  /* 0x3e80000009094820 */ /* 0x000fe20000400000 */
[----:B------:R-:W0:Y:S04]  /*04e0*/  MUFU.RCP R10, R20 ;  /* 0x00000014000a7308 */ /* 0x000e280000001000 */
[----:B------:R-:W-:-:S02]  /*04f0*/  @!P3 FMUL R8, R8, 16777216 ;  /* 0x4b8000000808b820 */ /* 0x000fc40000400000 */
[----:B------:R-:W-:Y:S02]  /*0500*/  @P6 FMUL R19, R19, 0.25 ;  /* 0x3e80000013136820 */ /* 0x000fe40000400000 */
[----:B------:R-:W-:Y:S02]  /*0510*/  @!P5 FMUL R9, R9, 16777216 ;  /* 0x4b8000000909d820 */ /* 0x000fe40000400000 */
[----:B------:R-:W-:Y:S01]  /*0520*/  @!P1 FMUL R19, R19, 16777216 ;  /* 0x4b80000013139820 */ /* 0x000fe20000400000 */
[----:B------:R-:W1:Y:S01]  /*0530*/  MUFU.RCP R8, R8 ;  /* 0x0000000800087308 */ /* 0x000e620000001000 */
[----:B------:R-:W-:-:S07]  /*0540*/  FSEL R11, R2, 1, P2 ;  /* 0x3f800000020b7808 */ /* 0x000fce0001000000 */
[----:B------:R-:W2:Y:S01]  /*0550*/  MUFU.RCP R9, R9 ;  /* 0x0000000900097308 */ /* 0x000ea20000001000 */
[----:B------:R-:W-:-:S07]  /*0560*/  FSEL R16, R2, 1, P4 ;  /* 0x3f80000002107808 */ /* 0x000fce0002000000 */
[----:B------:R-:W3:Y:S01]  /*0570*/  MUFU.RCP R19, R19 ;  /* 0x0000001300137308 */ /* 0x000ee20000001000 */
[----:B------:R-:W-:Y:S01]  /*0580*/  FSEL R18, R2, 1, P6 ;  /* 0x3f80000002127808 */ /* 0x000fe20003000000 */
[----:B0-----:R-:W-:Y:S02]  /*0590*/  FMUL R10, R10, R3 ;  /* 0x000000030a0a7220 */ /* 0x001fe40000400000 */
[----:B------:R-:W0:Y:S01]  /*05a0*/  LDC.64 R2, c[0x0][0x238] ;  /* 0x00008e00ff027b82 */ /* 0x000e220000000a00 */
[----:B------:R-:W-:Y:S01]  /*05b0*/  @!P3 FMUL R11, R11, 16777216 ;  /* 0x4b8000000b0bb820 */ /* 0x000fe20000400000 */
[----:B------:R-:W-:Y:S01]  /*05c0*/  @!P5 FMUL R16, R16, 16777216 ;  /* 0x4b8000001010d820 */ /* 0x000fe20000400000 */
[----:B------:R-:W-:Y:S01]  /*05d0*/  @!P1 FMUL R18, R18, 16777216 ;  /* 0x4b80000012129820 */ /* 0x000fe20000400000 */
[----:B----4-:R-:W-:Y:S01]  /*05e0*/  FADD R7, -R14, R7 ;  /* 0x000000070e077221 */ /* 0x010fe20000000100 */
[----:B-1----:R-:W-:Y:S01]  /*05f0*/  FMUL R8, R8, R11 ;  /* 0x0000000b08087220 */ /* 0x002fe20000400000 */
[----:B--2---:R-:W-:Y:S01]  /*0600*/  FMUL R9, R9, R16 ;  /* 0x0000001009097220 */ /* 0x004fe20000400000 */
[----:B------:R-:W-:Y:S01]  /*0610*/  FADD R6, -R17, R6 ;  /* 0x0000000611067221 */ /* 0x000fe20000000100 */
[----:B-----5:R-:W-:Y:S01]  /*0620*/  FADD R5, -R12, R5 ;  /* 0x000000050c057221 */ /* 0x020fe20000000100 */
[----:B------:R-:W-:Y:S01]  /*0630*/  FADD R15, -R15, R4 ;  /* 0x000000040f0f7221 */ /* 0x000fe20000000100 */
[----:B---3--:R-:W-:Y:S01]  /*0640*/  FMUL R18, R19, R18 ;  /* 0x0000001213127220 */ /* 0x008fe20000400000 */
[----:B------:R-:W-:Y:S01]  /*0650*/  FMUL R6, R9, R6 ;  /* 0x0000000609067220 */ /* 0x000fe20000400000 */
[----:B------:R-:W-:Y:S01]  /*0660*/  FMUL R5, R8, R5 ;  /* 0x0000000508057220 */ /* 0x000fe20000400000 */
[----:B------:R-:W-:Y:S01]  /*0670*/  FMUL R10, R10, R15 ;  /* 0x0000000f0a0a7220 */ /* 0x000fe20000400000 */
[----:B------:R-:W-:Y:S01]  /*0680*/  FMUL R7, R18, R7 ;  /* 0x0000000712077220 */ /* 0x000fe20000400000 */
[----:B------:R-:W-:Y:S01]  /*0690*/  FFMA R6, R6, R22, R25 ;  /* 0x0000001606067223 */ /* 0x000fe20000000019 */
[----:B------:R-:W-:Y:S01]  /*06a0*/  FFMA R5, R5, R21, R24 ;  /* 0x0000001505057223 */ /* 0x000fe20000000018 */
[----:B------:R-:W-:Y:S01]  /*06b0*/  FFMA R0, R10, R0, R27 ;  /* 0x000000000a007223 */ /* 0x000fe2000000001b */
[----:B------:R-:W-:-:S02]  /*06c0*/  FFMA R7, R7, R23, R26 ;  /* 0x0000001707077223 */ /* 0x000fc4000000001a */
[----:B------:R-:W-:Y:S02]  /*06d0*/  FSETP.GEU.AND P2, PT, R6, RZ, PT ;  /* 0x000000ff0600720b */ /* 0x000fe40003f4e000 */
[----:B------:R-:W-:Y:S02]  /*06e0*/  FSETP.GEU.AND P3, PT, R5, RZ, PT ;  /* 0x000000ff0500720b */ /* 0x000fe40003f6e000 */
[----:B------:R-:W-:Y:S02]  /*06f0*/  FSETP.GEU.AND P1, PT, R7, RZ, PT ;  /* 0x000000ff0700720b */ /* 0x000fe40003f2e000 */
[----:B------:R-:W-:Y:S01]  /*0700*/  FSETP.GEU.AND P4, PT, R0, RZ, PT ;  /* 0x000000ff0000720b */ /* 0x000fe20003f8e000 */
[----:B0-----:R-:W-:Y:S01]  /*0710*/  IMAD.WIDE R2, R13, 0x4, R2 ;  /* 0x000000040d027825 */ /* 0x001fe200078e0202 */
[----:B------:R-:W-:Y:S02]  /*0720*/  SEL R7, R7, RZ, P1 ;  /* 0x000000ff07077207 */ /* 0x000fe40000800000 */
[----:B------:R-:W-:-:S02]  /*0730*/  SEL R6, R6, RZ, P2 ;  /* 0x000000ff06067207 */ /* 0x000fc40001000000 */
[----:B------:R-:W-:Y:S02]  /*0740*/  SEL R5, R5, RZ, P3 ;  /* 0x000000ff05057207 */ /* 0x000fe40001800000 */
[----:B------:R-:W-:Y:S01]  /*0750*/  SEL R4, R0, RZ, P4 ;  /* 0x000000ff00047207 */ /* 0x000fe20002000000 */
[----:B------:R-:W-:Y:S06]  /*0760*/  @P0 EXIT ;  /* 0x000000000000094d */ /* 0x000fec0003800000 */
[----:B------:R-:W-:Y:S01]  /*0770*/  STG.E.128 desc[UR4][R2.64], R4 ;  /* 0x0000000402007986 */ /* 0x000fe2000c101d04 */
[----:B------:R-:W-:Y:S05]  /*0780*/  EXIT ;  /* 0x000000000000794d */ /* 0x000fea0003800000 */
.L_x_0:
[----:B------:R-:W-:-:S00]  /*0790*/  BRA `(.L_x_0) ;  /* 0xfffffffc00fc7947 */ /* 0x000fc0000383ffff */
[----:B------:R-:W-:-:S00]  /*07a0*/  NOP ;  /* 0x0000000000007918 */ /* 0x000fc00000000000 */
        /* <DEDUP_REMOVED lines=13> */
.L_x_1:


//--------------------- .nv.global.init           --------------------------
	.section	.nv.global.init,"aw",@progbits
.nv.global.init:
	.type		_$_str,@object
	.size		_$_str,(_$_str_$_2 - _$_str)
_$_str:
        /*0000*/ 	.byte	0x5f, 0x5f, 0x43, 0x55, 0x44, 0x41, 0x5f, 0x46, 0x54, 0x5a, 0x00
	.type		_$_str_$_2,@object
	.size		_$_str_$_2,(.L_1 - _$_str_$_2)
_$_str_$_2:
        /*000b*/ 	.byte	0x5f, 0x5f, 0x43, 0x55, 0x44, 0x41, 0x5f, 0x50, 0x52, 0x45, 0x43, 0x5f, 0x53, 0x51, 0x52, 0x54
        /*001b*/ 	.byte	0x00
.L_1:


//--------------------- .nv.constant0.triton_poi_fused__native_batch_norm_legit_no_training_relu_65 --------------------------
	.section	.nv.constant0.triton_poi_fused__native_batch_norm_legit_no_training_relu_65,"a",@progbits
	.sectionflags	@""
	.align	4
.nv.constant0.triton_poi_fused__native_batch_norm_legit_no_training_relu_65:
	.zero		580
